//
// Generated by NVIDIA NVVM Compiler
//
// Compiler Build ID: CL-36424714
// Cuda compilation tools, release 13.0, V13.0.88
// Based on NVVM 20.0.0
//

.version 9.0
.target sm_100
.address_size 64

	// .globl	_Z14subtractKerneliiiPdi
.extern .func  (.param .b32 func_retval0) vprintf
(
	.param .b64 vprintf_param_0,
	.param .b64 vprintf_param_1
)
;
.global .align 1 .b8 $str[34] = {115, 117, 98, 116, 114, 97, 99, 116, 32, 37, 100, 32, 98, 101, 102, 111, 114, 101, 32, 37, 101, 32, 114, 101, 115, 117, 108, 116, 32, 37, 101, 32, 10};

.visible .entry _Z14subtractKerneliiiPdi(
	.param .u32 _Z14subtractKerneliiiPdi_param_0,
	.param .u32 _Z14subtractKerneliiiPdi_param_1,
	.param .u32 _Z14subtractKerneliiiPdi_param_2,
	.param .u64 .ptr .align 1 _Z14subtractKerneliiiPdi_param_3,
	.param .u32 _Z14subtractKerneliiiPdi_param_4
)
{
	.local .align 8 .b8 	__local_depot0[24];
	.reg .b64 	%SP;
	.reg .b64 	%SPL;
	.reg .pred 	%p<2>;
	.reg .b32 	%r<16>;
	.reg .b64 	%rd<9>;
	.reg .b64 	%fd<4>;

	mov.u64 	%SPL, __local_depot0;
	cvta.local.u64 	%SP, %SPL;
	ld.param.u32 	%r1, [_Z14subtractKerneliiiPdi_param_0];
	ld.param.u64 	%rd1, [_Z14subtractKerneliiiPdi_param_3];
	ld.param.u32 	%r2, [_Z14subtractKerneliiiPdi_param_4];
	cvta.to.global.u64 	%rd2, %rd1;
	add.u64 	%rd3, %SP, 0;
	add.u64 	%rd4, %SPL, 0;
	mov.u32 	%r3, %ctaid.x;
	mov.u32 	%r4, %ntid.x;
	mov.u32 	%r5, %tid.x;
	mad.lo.s32 	%r6, %r3, %r4, %r5;
	mov.u32 	%r7, %ctaid.y;
	mov.u32 	%r8, %ntid.y;
	mov.u32 	%r9, %tid.y;
	mov.u32 	%r10, %nctaid.y;
	mad.lo.s32 	%r11, %r6, %r10, %r7;
	mad.lo.s32 	%r12, %r11, %r8, %r9;
	mul.wide.s32 	%rd5, %r12, 8;
	add.s64 	%rd6, %rd2, %rd5;
	ld.global.f64 	%fd1, [%rd6];
	add.s32 	%r13, %r1, -3;
	setp.lt.s32 	%p1, %r2, %r13;
	selp.f64 	%fd2, 0d3FF0000000000000, 0d0000000000000000, %p1;
	sub.f64 	%fd3, %fd2, %fd1;
	st.global.f64 	[%rd6], %fd3;
	st.local.u32 	[%rd4], %r12;
	st.local.f64 	[%rd4+8], %fd1;
	st.local.f64 	[%rd4+16], %fd3;
	mov.u64 	%rd7, $str;
	cvta.global.u64 	%rd8, %rd7;
	{ // callseq 0, 0
	.param .b64 param0;
	st.param.b64 	[param0], %rd8;
	.param .b64 param1;
	st.param.b64 	[param1], %rd3;
	.param .b32 retval0;
	call.uni (retval0), 
	vprintf, 
	(
	param0, 
	param1
	);
	ld.param.b32 	%r14, [retval0];
	} // callseq 0
	ret;

}


// ===== COMPILED SASS (sm_100) =====

	.target	sm_100

	.elftype	@"ET_EXEC"


//--------------------- .note.nv.tkinfo           --------------------------
	.section	.note.nv.tkinfo,"",@"SHT_NOTE"
	.sectionflags	@"SHF_NOTE_NV_TKINFO"
	.tkinfo
        /*0018*/ 	.word	0x00000002
        /*0030*/ 	.string	""
        /*0030*/ 	.string	"ptxas"
        /*0030*/ 	.string	"Cuda compilation tools, release 13.0, V13.0.88"
        /*0030*/ 	.string	"Build cuda_13.0.r13.0/compiler.36424714_0"
        /*0030*/ 	.string	"-arch sm_100 -m 64 "



//--------------------- .note.nv.cuinfo           --------------------------
	.section	.note.nv.cuinfo,"",@"SHT_NOTE"
	.sectionflags	@"SHF_NOTE_NV_CUINFO"
        /*0018*/ 	.short	0x0002
        /*001a*/ 	.short	0x0064
        /*001c*/ 	.short	0x0082
	.zero		2


//--------------------- .nv.info                  --------------------------
	.section	.nv.info,"",@"SHT_CUDA_INFO"
	.align	4


	//----- nvinfo : EIATTR_REGCOUNT
	.align		4
        /*0000*/ 	.byte	0x04, 0x2f
        /*0002*/ 	.short	(.L_2 - .L_1)
	.align		4
.L_1:
        /*0004*/ 	.word	index@(_Z14subtractKerneliiiPdi)
        /*0008*/ 	.word	0x00000018


	//----- nvinfo : EIATTR_FRAME_SIZE
	.align		4
.L_2:
        /*000c*/ 	.byte	0x04, 0x11
        /*000e*/ 	.short	(.L_4 - .L_3)
	.align		4
.L_3:
        /*0010*/ 	.word	index@(_Z14subtractKerneliiiPdi)
        /*0014*/ 	.word	0x00000018


	//----- nvinfo : EIATTR_MIN_STACK_SIZE
	.align		4
.L_4:
        /*0018*/ 	.byte	0x04, 0x12
        /*001a*/ 	.short	(.L_6 - .L_5)
	.align		4
.L_5:
        /*001c*/ 	.word	index@(_Z14subtractKerneliiiPdi)
        /*0020*/ 	.word	0x00000018
.L_6:


//--------------------- .nv.compat                --------------------------
	.section	.nv.compat,"",@"SHT_CUDA_COMPAT_INFO"
	.align	4
        /*0000*/ 	.byte	0x02, 0x09, 0x00, 0x00, 0x02, 0x02, 0x01, 0x00, 0x02, 0x05, 0x05, 0x00, 0x03, 0x07, 0x01, 0x01
        /*0010*/ 	.byte	0x02, 0x03, 0x00, 0x00, 0x02, 0x06, 0x01, 0x00, 0x04, 0x0b, 0x08, 0x00, 0x01, 0x00, 0x00, 0x00
        /*0020*/ 	.byte	0x00, 0x00, 0x00, 0x00


//--------------------- .nv.info._Z14subtractKerneliiiPdi --------------------------
	.section	.nv.info._Z14subtractKerneliiiPdi,"",@"SHT_CUDA_INFO"
	.sectionflags	@""
	.align	4


	//----- nvinfo : EIATTR_CUDA_API_VERSION
	.align		4
        /*0000*/ 	.byte	0x04, 0x37
        /*0002*/ 	.short	(.L_8 - .L_7)
.L_7:
        /*0004*/ 	.word	0x00000082


	//----- nvinfo : EIATTR_KPARAM_INFO
	.align		4
.L_8:
        /*0008*/ 	.byte	0x04, 0x17
        /*000a*/ 	.short	(.L_10 - .L_9)
.L_9:
        /*000c*/ 	.word	0x00000000
        /*0010*/ 	.short	0x0004
        /*0012*/ 	.short	0x0018
        /*0014*/ 	.byte	0x00, 0xf0, 0x11, 0x00


	//----- nvinfo : EIATTR_KPARAM_INFO
	.align		4
.L_10:
        /*0018*/ 	.byte	0x04, 0x17
        /*001a*/ 	.short	(.L_12 - .L_11)
.L_11:
        /*001c*/ 	.word	0x00000000
        /*0020*/ 	.short	0x0003
        /*0022*/ 	.short	0x0010
        /*0024*/ 	.byte	0x00, 0xf5, 0x21, 0x00


	//----- nvinfo : EIATTR_KPARAM_INFO
	.align		4
.L_12:
        /*0028*/ 	.byte	0x04, 0x17
        /*002a*/ 	.short	(.L_14 - .L_13)
.L_13:
        /*002c*/ 	.word	0x00000000
        /*0030*/ 	.short	0x0002
        /*0032*/ 	.short	0x0008
        /*0034*/ 	.byte	0x00, 0xf0, 0x11, 0x00


	//----- nvinfo : EIATTR_KPARAM_INFO
	.align		4
.L_14:
        /*0038*/ 	.byte	0x04, 0x17
        /*003a*/ 	.short	(.L_16 - .L_15)
.L_15:
        /*003c*/ 	.word	0x00000000
        /*0040*/ 	.short	0x0001
        /*0042*/ 	.short	0x0004
        /*0044*/ 	.byte	0x00, 0xf0, 0x11, 0x00


	//----- nvinfo : EIATTR_KPARAM_INFO
	.align		4
.L_16:
        /*0048*/ 	.byte	0x04, 0x17
        /*004a*/ 	.short	(.L_18 - .L_17)
.L_17:
        /*004c*/ 	.word	0x00000000
        /*0050*/ 	.short	0x0000
        /*0052*/ 	.short	0x0000
        /*0054*/ 	.byte	0x00, 0xf0, 0x11, 0x00


	//----- nvinfo : EIATTR_SPARSE_MMA_MASK
	.align		4
.L_18:
        /*0058*/ 	.byte	0x03, 0x50
        /*005a*/ 	.short	0x0000


	//----- nvinfo : EIATTR_MAXREG_COUNT
	.align		4
        /*005c*/ 	.byte	0x03, 0x1b
        /*005e*/ 	.short	0x00ff


	//----- nvinfo : EIATTR_EXTERNS
	.align		4
        /*0060*/ 	.byte	0x04, 0x0f
        /*0062*/ 	.short	(.L_20 - .L_19)


	//   ....[0]....
	.align		4
.L_19:
        /*0064*/ 	.word	index@(vprintf)


	//----- nvinfo : EIATTR_MERCURY_ISA_VERSION
	.align		4
.L_20:
        /*0068*/ 	.byte	0x03, 0x5f
        /*006a*/ 	.short	0x0101


	//----- nvinfo : EIATTR_VRC_CTA_INIT_COUNT
	.align		4
        /*006c*/ 	.byte	0x02, 0x4a
	.zero		1
	.zero		1


	//----- nvinfo : EIATTR_SYSCALL_OFFSETS
	.align		4
        /*0070*/ 	.byte	0x04, 0x46
        /*0072*/ 	.short	(.L_22 - .L_21)


	//   ....[0]....
.L_21:
        /*0074*/ 	.word	0x00000250


	//----- nvinfo : EIATTR_EXIT_INSTR_OFFSETS
	.align		4
.L_22:
        /*0078*/ 	.byte	0x04, 0x1c
        /*007a*/ 	.short	(.L_24 - .L_23)


	//   ....[0]....
.L_23:
        /*007c*/ 	.word	0x00000260


	//----- nvinfo : EIATTR_CBANK_PARAM_SIZE
	.align		4
.L_24:
        /*0080*/ 	.byte	0x03, 0x19
        /*0082*/ 	.short	0x001c


	//----- nvinfo : EIATTR_PARAM_CBANK
	.align		4
        /*0084*/ 	.byte	0x04, 0x0a
        /*0086*/ 	.short	(.L_26 - .L_25)
	.align		4
.L_25:
        /*0088*/ 	.word	index@(.nv.constant0._Z14subtractKerneliiiPdi)
        /*008c*/ 	.short	0x0380
        /*008e*/ 	.short	0x001c


	//----- nvinfo : EIATTR_SW_WAR
	.align		4
.L_26:
        /*0090*/ 	.byte	0x04, 0x36
        /*0092*/ 	.short	(.L_28 - .L_27)
.L_27:
        /*0094*/ 	.word	0x00000008
.L_28:


//--------------------- .nv.callgraph             --------------------------
	.section	.nv.callgraph,"",@"SHT_CUDA_CALLGRAPH"
	.align	4
	.sectionentsize	8
	.align		4
        /*0000*/ 	.word	0x00000000
	.align		4
        /*0004*/ 	.word	0xffffffff
	.align		4
        /*0008*/ 	.word	index@(_Z14subtractKerneliiiPdi)
	.align		4
        /*000c*/ 	.word	index@(vprintf)
	.align		4
        /*0010*/ 	.word	0x00000000
	.align		4
        /*0014*/ 	.word	0xfffffffe
	.align		4
        /*0018*/ 	.word	0x00000000
	.align		4
        /*001c*/ 	.word	0xfffffffd
	.align		4
        /*0020*/ 	.word	0x00000000
	.align		4
        /*0024*/ 	.word	0xfffffffc


//--------------------- .nv.constant4             --------------------------
	.section	.nv.constant4,"a",@progbits
	.align	8
	.align		8
.nv.constant4:
        /*0000*/ 	.dword	vprintf
	.align		8
        /*0008*/ 	.dword	$str


//--------------------- .text._Z14subtractKerneliiiPdi --------------------------
	.section	.text._Z14subtractKerneliiiPdi,"ax",@progbits
	.align	128
        .global         _Z14subtractKerneliiiPdi
        .type           _Z14subtractKerneliiiPdi,@function
        .size           _Z14subtractKerneliiiPdi,(.L_x_2 - _Z14subtractKerneliiiPdi)
        .other          _Z14subtractKerneliiiPdi,@"STO_CUDA_ENTRY STV_DEFAULT"
_Z14subtractKerneliiiPdi:
.text._Z14subtractKerneliiiPdi:
[----:B------:R-:W0:Y:S01]  /*0000*/  LDC R1, c[0x0][0x37c] ;  /* 0x0000df00ff017b82 */ /* 0x000e220000000800 */
[----:B------:R-:W1:Y:S01]  /*0010*/  S2R R5, SR_TID.X ;  /* 0x0000000000057919 */ /* 0x000e620000002100 */
[----:B------:R-:W2:Y:S06]  /*0020*/  LDCU UR5, c[0x0][0x2fc] ;  /* 0x00005f80ff0577ac */ /* 0x000eac0008000800 */
[----:B------:R-:W1:Y:S01]  /*0030*/  S2UR UR4, SR_CTAID.X ;  /* 0x00000000000479c3 */ /* 0x000e620000002500 */
[----:B0-----:R-:W-:Y:S01]  /*0040*/  VIADD R1, R1, 0xffffffe8 ;  /* 0xffffffe801017836 */ /* 0x001fe20000000000 */
[----:B------:R-:W0:Y:S01]  /*0050*/  S2R R7, SR_TID.Y ;  /* 0x0000000000077919 */ /* 0x000e220000002200 */
[----:B------:R-:W3:Y:S05]  /*0060*/  LDCU.64 UR6, c[0x0][0x358] ;  /* 0x00006b00ff0677ac */ /* 0x000eea0008000a00 */
[----:B------:R-:W1:Y:S01]  /*0070*/  LDC R0, c[0x0][0x360] ;  /* 0x0000d800ff007b82 */ /* 0x000e620000000800 */
[----:B------:R-:W0:Y:S07]  /*0080*/  LDCU UR9, c[0x0][0x364] ;  /* 0x00006c80ff0977ac */ /* 0x000e2e0008000800 */
[----:B------:R-:W4:Y:S08]  /*0090*/  S2UR UR8, SR_CTAID.Y ;  /* 0x00000000000879c3 */ /* 0x000f300000002600 */
[----:B------:R-:W4:Y:S08]  /*00a0*/  LDC R9, c[0x0][0x374] ;  /* 0x0000dd00ff097b82 */ /* 0x000f300000000800 */
[----:B------:R-:W5:Y:S01]  /*00b0*/  LDC.64 R2, c[0x0][0x390] ;  /* 0x0000e400ff027b82 */ /* 0x000f620000000a00 */
[----:B-1----:R-:W-:Y:S01]  /*00c0*/  IMAD R0, R0, UR4, R5 ;  /* 0x0000000400007c24 */ /* 0x002fe2000f8e0205 */
[----:B------:R-:W1:Y:S06]  /*00d0*/  LDCU UR4, c[0x0][0x380] ;  /* 0x00007000ff0477ac */ /* 0x000e6c0008000800 */
[----:B------:R-:W2:Y:S01]  /*00e0*/  LDC R4, c[0x0][0x398] ;  /* 0x0000e600ff047b82 */ /* 0x000ea20000000800 */
[----:B----4-:R-:W-:-:S04]  /*00f0*/  IMAD R0, R0, R9, UR8 ;  /* 0x0000000800007e24 */ /* 0x010fc8000f8e0209 */
[----:B0-----:R-:W-:Y:S01]  /*0100*/  IMAD R0, R0, UR9, R7 ;  /* 0x0000000900007c24 */ /* 0x001fe2000f8e0207 */
[----:B-1----:R-:W-:Y:S01]  /*0110*/  UIADD3 UR4, UPT, UPT, UR4, -0x3, URZ ;  /* 0xfffffffd04047890 */ /* 0x002fe2000fffe0ff */
[----:B------:R-:W-:Y:S01]  /*0120*/  HFMA2 R10, -RZ, RZ, 0, 0 ;  /* 0x00000000ff0a7431 */ /* 0x000fe200000001ff */
[----:B------:R-:W-:Y:S01]  /*0130*/  MOV R12, 0x0 ;  /* 0x00000000000c7802 */ /* 0x000fe20000000f00 */
[----:B-----5:R-:W-:Y:S01]  /*0140*/  IMAD.WIDE R2, R0, 0x8, R2 ;  /* 0x0000000800027825 */ /* 0x020fe200078e0202 */
[----:B------:R-:W0:Y:S04]  /*0150*/  LDCU.64 UR8, c[0x4][0x8] ;  /* 0x01000100ff0877ac */ /* 0x000e280008000a00 */
[----:B---3--:R-:W3:Y:S01]  /*0160*/  LDG.E.64 R8, desc[UR6][R2.64] ;  /* 0x0000000602087981 */ /* 0x008ee2000c1e1b00 */
[----:B------:R-:W1:Y:S01]  /*0170*/  LDC.64 R12, c[0x4][R12] ;  /* 0x010000000c0c7b82 */ /* 0x000e620000000a00 */
[----:B--2---:R-:W-:Y:S01]  /*0180*/  ISETP.LT.AND P0, PT, R4, UR4, PT ;  /* 0x0000000404007c0c */ /* 0x004fe2000bf01270 */
[----:B------:R-:W2:Y:S01]  /*0190*/  LDCU UR4, c[0x0][0x2f8] ;  /* 0x00005f00ff0477ac */ /* 0x000ea20008000800 */
[----:B------:R4:W-:Y:S02]  /*01a0*/  STL [R1], R0 ;  /* 0x0000000001007387 */ /* 0x0009e40000100800 */
[----:B------:R-:W-:Y:S01]  /*01b0*/  FSEL R11, RZ, 1.875, !P0 ;  /* 0x3ff00000ff0b7808 */ /* 0x000fe20004000000 */
[----:B0-----:R-:W-:Y:S01]  /*01c0*/  IMAD.U32 R4, RZ, RZ, UR8 ;  /* 0x00000008ff047e24 */ /* 0x001fe2000f8e00ff */
[----:B------:R-:W-:-:S02]  /*01d0*/  MOV R5, UR9 ;  /* 0x0000000900057c02 */ /* 0x000fc40008000f00 */
[----:B--2---:R-:W-:-:S05]  /*01e0*/  IADD3 R6, P0, PT, R1, UR4, RZ ;  /* 0x0000000401067c10 */ /* 0x004fca000ff1e0ff */
[----:B------:R-:W-:Y:S01]  /*01f0*/  IMAD.X R7, RZ, RZ, UR5, P0 ;  /* 0x00000005ff077e24 */ /* 0x000fe200080e06ff */
[----:B---3--:R-:W-:Y:S01]  /*0200*/  DADD R10, -R8, R10 ;  /* 0x00000000080a7229 */ /* 0x008fe2000000010a */
[----:B------:R4:W-:Y:S06]  /*0210*/  STL.64 [R1+0x8], R8 ;  /* 0x0000080801007387 */ /* 0x0009ec0000100a00 */
[----:B------:R4:W-:Y:S04]  /*0220*/  STG.E.64 desc[UR6][R2.64], R10 ;  /* 0x0000000a02007986 */ /* 0x0009e8000c101b06 */
[----:B-1----:R4:W-:Y:S02]  /*0230*/  STL.64 [R1+0x10], R10 ;  /* 0x0000100a01007387 */ /* 0x0029e40000100a00 */
[----:B------:R-:W-:-:S07]  /*0240*/  LEPC R20, `(.L_x_0) ;  /* 0x000000001014794e */ /* 0x000fce0000000000 */
[----:B----4-:R-:W-:Y:S05]  /*0250*/  CALL.ABS.NOINC R12 ;  /* 0x000000000c007343 */ /* 0x010fea0003c00000 */
.L_x_0:
[----:B------:R-:W-:Y:S05]  /*0260*/  EXIT ;  /* 0x000000000000794d */ /* 0x000fea0003800000 */
.L_x_1:
[----:B------:R-:W-:-:S00]  /*0270*/  BRA `(.L_x_1) ;  /* 0xfffffffc00fc7947 */ /* 0x000fc0000383ffff */
[----:B------:R-:W-:-:S00]  /*0280*/  NOP ;  /* 0x0000000000007918 */ /* 0x000fc00000000000 */
[----:B------:R-:W-:-:S00]  /*0290*/  NOP ;  /* 0x0000000000007918 */ /* 0x000fc00000000000 */
[----:B------:R-:W-:-:S00]  /*02a0*/  NOP ;  /* 0x0000000000007918 */ /* 0x000fc00000000000 */
[----:B------:R-:W-:-:S00]  /*02b0*/  NOP ;  /* 0x0000000000007918 */ /* 0x000fc00000000000 */
[----:B------:R-:W-:-:S00]  /*02c0*/  NOP ;  /* 0x0000000000007918 */ /* 0x000fc00000000000 */
[----:B------:R-:W-:-:S00]  /*02d0*/  NOP ;  /* 0x0000000000007918 */ /* 0x000fc00000000000 */
[----:B------:R-:W-:-:S00]  /*02e0*/  NOP ;  /* 0x0000000000007918 */ /* 0x000fc00000000000 */
[----:B------:R-:W-:-:S00]  /*02f0*/  NOP ;  /* 0x0000000000007918 */ /* 0x000fc00000000000 */
.L_x_2:


//--------------------- .nv.global.init           --------------------------
	.section	.nv.global.init,"aw",@progbits
.nv.global.init:
	.type		$str,@object
	.size		$str,(.L_0 - $str)
$str:
        /*0000*/ 	.byte	0x73, 0x75, 0x62, 0x74, 0x72, 0x61, 0x63, 0x74, 0x20, 0x25, 0x64, 0x20, 0x62, 0x65, 0x66, 0x6f
        /*0010*/ 	.byte	0x72, 0x65, 0x20, 0x25, 0x65, 0x20, 0x72, 0x65, 0x73, 0x75, 0x6c, 0x74, 0x20, 0x25, 0x65, 0x20
        /*0020*/ 	.byte	0x0a, 0x00
.L_0:


//--------------------- .nv.shared.reserved.0     --------------------------
	.section	.nv.shared.reserved.0,"aw",@nobits
	.weak		__nv_reservedSMEM_offset_0_alias
	.size		__nv_reservedSMEM_offset_0_alias, 0, 64
	.other		__nv_reservedSMEM_offset_0_alias,@"STO_CUDA_RESERVED_SHARED STV_DEFAULT"
__nv_reservedSMEM_offset_0_alias:
	.zero		0
	.zero		64


//--------------------- .nv.constant0._Z14subtractKerneliiiPdi --------------------------
	.section	.nv.constant0._Z14subtractKerneliiiPdi,"a",@progbits
	.sectionflags	@""
	.align	4
.nv.constant0._Z14subtractKerneliiiPdi:
	.zero		924


//--------------------- SYMBOLS --------------------------

	.type		.nv.reservedSmem.offset0,@object
	.size		.nv.reservedSmem.offset0,0x4
	.type		vprintf,@function
